//
// Generated by NVIDIA NVVM Compiler
//
// Compiler Build ID: CL-36424714
// Cuda compilation tools, release 13.0, V13.0.88
// Based on NVVM 20.0.0
//

.version 9.0
.target sm_100
.address_size 64

	// .globl	_Z16kernel_hypercubePii
// _ZZ16kernel_hypercubePiiE1s has been demoted

.visible .entry _Z16kernel_hypercubePii(
	.param .u64 .ptr .align 1 _Z16kernel_hypercubePii_param_0,
	.param .u32 _Z16kernel_hypercubePii_param_1
)
{
	.reg .pred 	%p<22>;
	.reg .b32 	%r<144>;
	.reg .b64 	%rd<5>;
	.reg .b64 	%fd<49>;
	// demoted variable
	.shared .align 4 .b8 _ZZ16kernel_hypercubePiiE1s[4096];
	ld.param.u64 	%rd2, [_Z16kernel_hypercubePii_param_0];
	ld.param.u32 	%r45, [_Z16kernel_hypercubePii_param_1];
	mov.u32 	%r1, %tid.x;
	cvt.rn.f64.s32 	%fd46, %r45;
	{
	.reg .b32 %temp; 
	mov.b64 	{%temp, %r133}, %fd46;
	}
	{
	.reg .b32 %temp; 
	mov.b64 	{%r134, %temp}, %fd46;
	}
	setp.gt.s32 	%p1, %r133, 1048575;
	mov.b32 	%r135, -1023;
	@%p1 bra 	$L__BB0_2;
	mul.f64 	%fd46, %fd46, 0d4350000000000000;
	{
	.reg .b32 %temp; 
	mov.b64 	{%temp, %r133}, %fd46;
	}
	{
	.reg .b32 %temp; 
	mov.b64 	{%r134, %temp}, %fd46;
	}
	mov.b32 	%r135, -1077;
$L__BB0_2:
	add.s32 	%r48, %r133, -1;
	setp.gt.u32 	%p2, %r48, 2146435070;
	@%p2 bra 	$L__BB0_6;
	shr.u32 	%r51, %r133, 20;
	add.s32 	%r136, %r135, %r51;
	and.b32  	%r52, %r133, 1048575;
	or.b32  	%r53, %r52, 1072693248;
	mov.b64 	%fd47, {%r134, %r53};
	setp.lt.u32 	%p4, %r53, 1073127583;
	@%p4 bra 	$L__BB0_5;
	{
	.reg .b32 %temp; 
	mov.b64 	{%r54, %temp}, %fd47;
	}
	{
	.reg .b32 %temp; 
	mov.b64 	{%temp, %r55}, %fd47;
	}
	add.s32 	%r56, %r55, -1048576;
	mov.b64 	%fd47, {%r54, %r56};
	add.s32 	%r136, %r136, 1;
$L__BB0_5:
	add.f64 	%fd11, %fd47, 0dBFF0000000000000;
	add.f64 	%fd12, %fd47, 0d3FF0000000000000;
	rcp.approx.ftz.f64 	%fd13, %fd12;
	neg.f64 	%fd14, %fd12;
	fma.rn.f64 	%fd15, %fd14, %fd13, 0d3FF0000000000000;
	fma.rn.f64 	%fd16, %fd15, %fd15, %fd15;
	fma.rn.f64 	%fd17, %fd16, %fd13, %fd13;
	mul.f64 	%fd18, %fd11, %fd17;
	fma.rn.f64 	%fd19, %fd11, %fd17, %fd18;
	mul.f64 	%fd20, %fd19, %fd19;
	fma.rn.f64 	%fd21, %fd20, 0d3EB1380B3AE80F1E, 0d3ED0EE258B7A8B04;
	fma.rn.f64 	%fd22, %fd21, %fd20, 0d3EF3B2669F02676F;
	fma.rn.f64 	%fd23, %fd22, %fd20, 0d3F1745CBA9AB0956;
	fma.rn.f64 	%fd24, %fd23, %fd20, 0d3F3C71C72D1B5154;
	fma.rn.f64 	%fd25, %fd24, %fd20, 0d3F624924923BE72D;
	fma.rn.f64 	%fd26, %fd25, %fd20, 0d3F8999999999A3C4;
	fma.rn.f64 	%fd27, %fd26, %fd20, 0d3FB5555555555554;
	sub.f64 	%fd28, %fd11, %fd19;
	add.f64 	%fd29, %fd28, %fd28;
	neg.f64 	%fd30, %fd19;
	fma.rn.f64 	%fd31, %fd30, %fd11, %fd29;
	mul.f64 	%fd32, %fd17, %fd31;
	mul.f64 	%fd33, %fd20, %fd27;
	fma.rn.f64 	%fd34, %fd33, %fd19, %fd32;
	xor.b32  	%r57, %r136, -2147483648;
	mov.b32 	%r58, 1127219200;
	mov.b64 	%fd35, {%r57, %r58};
	mov.b32 	%r59, -2147483648;
	mov.b64 	%fd36, {%r59, %r58};
	sub.f64 	%fd37, %fd35, %fd36;
	fma.rn.f64 	%fd38, %fd37, 0d3FE62E42FEFA39EF, %fd19;
	fma.rn.f64 	%fd39, %fd37, 0dBFE62E42FEFA39EF, %fd38;
	sub.f64 	%fd40, %fd39, %fd19;
	sub.f64 	%fd41, %fd34, %fd40;
	fma.rn.f64 	%fd42, %fd37, 0d3C7ABC9E3B39803F, %fd41;
	add.f64 	%fd48, %fd38, %fd42;
	bra.uni 	$L__BB0_7;
$L__BB0_6:
	fma.rn.f64 	%fd10, %fd46, 0d7FF0000000000000, 0d7FF0000000000000;
	{
	.reg .b32 %temp; 
	mov.b64 	{%temp, %r49}, %fd46;
	}
	and.b32  	%r50, %r49, 2147483647;
	setp.eq.s32 	%p3, %r50, 0;
	selp.f64 	%fd48, 0dFFF0000000000000, %fd10, %p3;
$L__BB0_7:
	mul.f64 	%fd43, %fd48, 0d3C7777D0FFDA0D24;
	fma.rn.f64 	%fd44, %fd48, 0d3FF71547652B82FE, %fd43;
	cvt.rpi.f64.f64 	%fd45, %fd44;
	cvt.rzi.s32.f64 	%r12, %fd45;
	setp.ge.s32 	%p5, %r1, %r45;
	cvta.to.global.u64 	%rd3, %rd2;
	mul.wide.u32 	%rd4, %r1, 4;
	add.s64 	%rd1, %rd3, %rd4;
	shl.b32 	%r60, %r1, 2;
	mov.u32 	%r61, _ZZ16kernel_hypercubePiiE1s;
	add.s32 	%r13, %r61, %r60;
	@%p5 bra 	$L__BB0_9;
	ld.global.u32 	%r62, [%rd1];
	st.shared.u32 	[%r13], %r62;
$L__BB0_9:
	bar.sync 	0;
	setp.lt.s32 	%p6, %r12, 1;
	@%p6 bra 	$L__BB0_32;
	and.b32  	%r14, %r12, 3;
	setp.lt.u32 	%p7, %r12, 4;
	mov.b32 	%r143, 1;
	@%p7 bra 	$L__BB0_26;
	and.b32  	%r65, %r12, 2147483644;
	neg.s32 	%r138, %r65;
	add.s32 	%r137, %r12, -2;
	mov.b32 	%r139, 2;
$L__BB0_12:
	add.s32 	%r20, %r139, -1;
	add.s32 	%r66, %r137, 1;
	mov.b32 	%r67, 1;
	shl.b32 	%r68, %r67, %r66;
	setp.ge.s32 	%p8, %r1, %r68;
	@%p8 bra 	$L__BB0_15;
	shl.b32 	%r21, %r1, %r20;
	add.s32 	%r69, %r139, -2;
	mov.b32 	%r70, 1;
	shl.b32 	%r71, %r70, %r69;
	or.b32  	%r22, %r71, %r21;
	setp.ge.s32 	%p9, %r22, %r45;
	@%p9 bra 	$L__BB0_15;
	shl.b32 	%r72, %r22, 2;
	add.s32 	%r74, %r61, %r72;
	ld.shared.u32 	%r75, [%r74];
	shl.b32 	%r76, %r21, 2;
	add.s32 	%r77, %r61, %r76;
	ld.shared.u32 	%r78, [%r77];
	add.s32 	%r79, %r78, %r75;
	st.shared.u32 	[%r77], %r79;
$L__BB0_15:
	bar.sync 	0;
	mov.b32 	%r80, 1;
	shl.b32 	%r81, %r80, %r137;
	setp.ge.s32 	%p10, %r1, %r81;
	@%p10 bra 	$L__BB0_18;
	shl.b32 	%r23, %r1, %r139;
	mov.b32 	%r82, 1;
	shl.b32 	%r83, %r82, %r20;
	or.b32  	%r24, %r83, %r23;
	setp.ge.s32 	%p11, %r24, %r45;
	@%p11 bra 	$L__BB0_18;
	shl.b32 	%r84, %r24, 2;
	add.s32 	%r86, %r61, %r84;
	ld.shared.u32 	%r87, [%r86];
	shl.b32 	%r88, %r23, 2;
	add.s32 	%r89, %r61, %r88;
	ld.shared.u32 	%r90, [%r89];
	add.s32 	%r91, %r90, %r87;
	st.shared.u32 	[%r89], %r91;
$L__BB0_18:
	bar.sync 	0;
	add.s32 	%r25, %r139, 1;
	add.s32 	%r92, %r137, -1;
	mov.b32 	%r93, 1;
	shl.b32 	%r94, %r93, %r92;
	setp.ge.s32 	%p12, %r1, %r94;
	@%p12 bra 	$L__BB0_21;
	shl.b32 	%r26, %r1, %r25;
	mov.b32 	%r95, 1;
	shl.b32 	%r96, %r95, %r139;
	or.b32  	%r27, %r96, %r26;
	setp.ge.s32 	%p13, %r27, %r45;
	@%p13 bra 	$L__BB0_21;
	shl.b32 	%r97, %r27, 2;
	add.s32 	%r99, %r61, %r97;
	ld.shared.u32 	%r100, [%r99];
	shl.b32 	%r101, %r26, 2;
	add.s32 	%r102, %r61, %r101;
	ld.shared.u32 	%r103, [%r102];
	add.s32 	%r104, %r103, %r100;
	st.shared.u32 	[%r102], %r104;
$L__BB0_21:
	bar.sync 	0;
	add.s32 	%r105, %r137, -2;
	mov.b32 	%r106, 1;
	shl.b32 	%r107, %r106, %r105;
	setp.ge.s32 	%p14, %r1, %r107;
	@%p14 bra 	$L__BB0_24;
	add.s32 	%r108, %r139, 2;
	shl.b32 	%r28, %r1, %r108;
	mov.b32 	%r109, 1;
	shl.b32 	%r110, %r109, %r25;
	or.b32  	%r29, %r110, %r28;
	setp.ge.s32 	%p15, %r29, %r45;
	@%p15 bra 	$L__BB0_24;
	shl.b32 	%r111, %r29, 2;
	add.s32 	%r113, %r61, %r111;
	ld.shared.u32 	%r114, [%r113];
	shl.b32 	%r115, %r28, 2;
	add.s32 	%r116, %r61, %r115;
	ld.shared.u32 	%r117, [%r116];
	add.s32 	%r118, %r117, %r114;
	st.shared.u32 	[%r116], %r118;
$L__BB0_24:
	bar.sync 	0;
	add.s32 	%r139, %r139, 4;
	add.s32 	%r138, %r138, 4;
	add.s32 	%r137, %r137, -4;
	setp.ne.s32 	%p16, %r138, 0;
	@%p16 bra 	$L__BB0_12;
	add.s32 	%r143, %r139, -1;
$L__BB0_26:
	setp.eq.s32 	%p17, %r14, 0;
	@%p17 bra 	$L__BB0_32;
	sub.s32 	%r142, %r12, %r143;
	neg.s32 	%r141, %r14;
$L__BB0_28:
	.pragma "nounroll";
	mov.b32 	%r119, 1;
	shl.b32 	%r120, %r119, %r142;
	setp.ge.s32 	%p18, %r1, %r120;
	@%p18 bra 	$L__BB0_31;
	shl.b32 	%r40, %r1, %r143;
	add.s32 	%r121, %r143, -1;
	mov.b32 	%r122, 1;
	shl.b32 	%r123, %r122, %r121;
	or.b32  	%r41, %r123, %r40;
	setp.ge.s32 	%p19, %r41, %r45;
	@%p19 bra 	$L__BB0_31;
	shl.b32 	%r124, %r41, 2;
	add.s32 	%r126, %r61, %r124;
	ld.shared.u32 	%r127, [%r126];
	shl.b32 	%r128, %r40, 2;
	add.s32 	%r129, %r61, %r128;
	ld.shared.u32 	%r130, [%r129];
	add.s32 	%r131, %r130, %r127;
	st.shared.u32 	[%r129], %r131;
$L__BB0_31:
	bar.sync 	0;
	add.s32 	%r143, %r143, 1;
	add.s32 	%r142, %r142, -1;
	add.s32 	%r141, %r141, 1;
	setp.ne.s32 	%p20, %r141, 0;
	@%p20 bra 	$L__BB0_28;
$L__BB0_32:
	setp.ge.s32 	%p21, %r1, %r45;
	@%p21 bra 	$L__BB0_34;
	ld.shared.u32 	%r132, [%r13];
	st.global.u32 	[%rd1], %r132;
$L__BB0_34:
	ret;

}
	// .globl	_Z23kernel_hypercube_uneDimPiiii
.visible .entry _Z23kernel_hypercube_uneDimPiiii(
	.param .u64 .ptr .align 1 _Z23kernel_hypercube_uneDimPiiii_param_0,
	.param .u32 _Z23kernel_hypercube_uneDimPiiii_param_1,
	.param .u32 _Z23kernel_hypercube_uneDimPiiii_param_2,
	.param .u32 _Z23kernel_hypercube_uneDimPiiii_param_3
)
{
	.reg .pred 	%p<3>;
	.reg .b32 	%r<19>;
	.reg .b64 	%rd<7>;

	ld.param.u64 	%rd1, [_Z23kernel_hypercube_uneDimPiiii_param_0];
	ld.param.u32 	%r4, [_Z23kernel_hypercube_uneDimPiiii_param_1];
	ld.param.u32 	%r5, [_Z23kernel_hypercube_uneDimPiiii_param_2];
	ld.param.u32 	%r6, [_Z23kernel_hypercube_uneDimPiiii_param_3];
	mov.u32 	%r7, %tid.x;
	mov.u32 	%r8, %ctaid.x;
	mov.u32 	%r9, %ntid.x;
	mad.lo.s32 	%r1, %r8, %r9, %r7;
	sub.s32 	%r10, %r6, %r5;
	mov.b32 	%r11, 1;
	shl.b32 	%r12, %r11, %r10;
	setp.ge.s32 	%p1, %r1, %r12;
	@%p1 bra 	$L__BB1_3;
	shl.b32 	%r2, %r1, %r5;
	add.s32 	%r13, %r5, -1;
	mov.b32 	%r14, 1;
	shl.b32 	%r15, %r14, %r13;
	or.b32  	%r3, %r15, %r2;
	setp.ge.s32 	%p2, %r3, %r4;
	@%p2 bra 	$L__BB1_3;
	cvta.to.global.u64 	%rd2, %rd1;
	mul.wide.s32 	%rd3, %r3, 4;
	add.s64 	%rd4, %rd2, %rd3;
	ld.global.u32 	%r16, [%rd4];
	mul.wide.s32 	%rd5, %r2, 4;
	add.s64 	%rd6, %rd2, %rd5;
	ld.global.u32 	%r17, [%rd6];
	add.s32 	%r18, %r17, %r16;
	st.global.u32 	[%rd6], %r18;
$L__BB1_3:
	ret;

}


// ===== COMPILED SASS (sm_100) =====

	.target	sm_100

	.elftype	@"ET_EXEC"


//--------------------- .note.nv.tkinfo           --------------------------
	.section	.note.nv.tkinfo,"",@"SHT_NOTE"
	.sectionflags	@"SHF_NOTE_NV_TKINFO"
	.tkinfo
        /*0018*/ 	.word	0x00000002
        /*0030*/ 	.string	""
        /*0030*/ 	.string	"ptxas"
        /*0030*/ 	.string	"Cuda compilation tools, release 13.0, V13.0.88"
        /*0030*/ 	.string	"Build cuda_13.0.r13.0/compiler.36424714_0"
        /*0030*/ 	.string	"-arch sm_100 -m 64 "



//--------------------- .note.nv.cuinfo           --------------------------
	.section	.note.nv.cuinfo,"",@"SHT_NOTE"
	.sectionflags	@"SHF_NOTE_NV_CUINFO"
        /*0018*/ 	.short	0x0002
        /*001a*/ 	.short	0x0064
        /*001c*/ 	.short	0x0082
	.zero		2


//--------------------- .nv.info                  --------------------------
	.section	.nv.info,"",@"SHT_CUDA_INFO"
	.align	4


	//----- nvinfo : EIATTR_REGCOUNT
	.align		4
        /*0000*/ 	.byte	0x04, 0x2f
        /*0002*/ 	.short	(.L_1 - .L_0)
	.align		4
.L_0:
        /*0004*/ 	.word	index@(_Z16kernel_hypercubePii)
        /*0008*/ 	.word	0x00000014


	//----- nvinfo : EIATTR_FRAME_SIZE
	.align		4
.L_1:
        /*000c*/ 	.byte	0x04, 0x11
        /*000e*/ 	.short	(.L_3 - .L_2)
	.align		4
.L_2:
        /*0010*/ 	.word	index@(_Z16kernel_hypercubePii)
        /*0014*/ 	.word	0x00000000


	//----- nvinfo : EIATTR_REGCOUNT
	.align		4
.L_3:
        /*0018*/ 	.byte	0x04, 0x2f
        /*001a*/ 	.short	(.L_5 - .L_4)
	.align		4
.L_4:
        /*001c*/ 	.word	index@(_Z23kernel_hypercube_uneDimPiiii)
        /*0020*/ 	.word	0x0000000a


	//----- nvinfo : EIATTR_FRAME_SIZE
	.align		4
.L_5:
        /*0024*/ 	.byte	0x04, 0x11
        /*0026*/ 	.short	(.L_7 - .L_6)
	.align		4
.L_6:
        /*0028*/ 	.word	index@(_Z23kernel_hypercube_uneDimPiiii)
        /*002c*/ 	.word	0x00000000


	//----- nvinfo : EIATTR_MIN_STACK_SIZE
	.align		4
.L_7:
        /*0030*/ 	.byte	0x04, 0x12
        /*0032*/ 	.short	(.L_9 - .L_8)
	.align		4
.L_8:
        /*0034*/ 	.word	index@(_Z23kernel_hypercube_uneDimPiiii)
        /*0038*/ 	.word	0x00000000


	//----- nvinfo : EIATTR_MIN_STACK_SIZE
	.align		4
.L_9:
        /*003c*/ 	.byte	0x04, 0x12
        /*003e*/ 	.short	(.L_11 - .L_10)
	.align		4
.L_10:
        /*0040*/ 	.word	index@(_Z16kernel_hypercubePii)
        /*0044*/ 	.word	0x00000000
.L_11:


//--------------------- .nv.compat                --------------------------
	.section	.nv.compat,"",@"SHT_CUDA_COMPAT_INFO"
	.align	4
        /*0000*/ 	.byte	0x02, 0x09, 0x00, 0x00, 0x02, 0x02, 0x01, 0x00, 0x02, 0x05, 0x05, 0x00, 0x03, 0x07, 0x01, 0x01
        /*0010*/ 	.byte	0x02, 0x03, 0x00, 0x00, 0x02, 0x06, 0x01, 0x00, 0x04, 0x0b, 0x08, 0x00, 0x01, 0x00, 0x00, 0x00
        /*0020*/ 	.byte	0x00, 0x00, 0x00, 0x00


//--------------------- .nv.info._Z23kernel_hypercube_uneDimPiiii --------------------------
	.section	.nv.info._Z23kernel_hypercube_uneDimPiiii,"",@"SHT_CUDA_INFO"
	.sectionflags	@""
	.align	4


	//----- nvinfo : EIATTR_CUDA_API_VERSION
	.align		4
        /*0000*/ 	.byte	0x04, 0x37
        /*0002*/ 	.short	(.L_13 - .L_12)
.L_12:
        /*0004*/ 	.word	0x00000082


	//----- nvinfo : EIATTR_KPARAM_INFO
	.align		4
.L_13:
        /*0008*/ 	.byte	0x04, 0x17
        /*000a*/ 	.short	(.L_15 - .L_14)
.L_14:
        /*000c*/ 	.word	0x00000000
        /*0010*/ 	.short	0x0003
        /*0012*/ 	.short	0x0010
        /*0014*/ 	.byte	0x00, 0xf0, 0x11, 0x00


	//----- nvinfo : EIATTR_KPARAM_INFO
	.align		4
.L_15:
        /*0018*/ 	.byte	0x04, 0x17
        /*001a*/ 	.short	(.L_17 - .L_16)
.L_16:
        /*001c*/ 	.word	0x00000000
        /*0020*/ 	.short	0x0002
        /*0022*/ 	.short	0x000c
        /*0024*/ 	.byte	0x00, 0xf0, 0x11, 0x00


	//----- nvinfo : EIATTR_KPARAM_INFO
	.align		4
.L_17:
        /*0028*/ 	.byte	0x04, 0x17
        /*002a*/ 	.short	(.L_19 - .L_18)
.L_18:
        /*002c*/ 	.word	0x00000000
        /*0030*/ 	.short	0x0001
        /*0032*/ 	.short	0x0008
        /*0034*/ 	.byte	0x00, 0xf0, 0x11, 0x00


	//----- nvinfo : EIATTR_KPARAM_INFO
	.align		4
.L_19:
        /*0038*/ 	.byte	0x04, 0x17
        /*003a*/ 	.short	(.L_21 - .L_20)
.L_20:
        /*003c*/ 	.word	0x00000000
        /*0040*/ 	.short	0x0000
        /*0042*/ 	.short	0x0000
        /*0044*/ 	.byte	0x00, 0xf5, 0x21, 0x00


	//----- nvinfo : EIATTR_SPARSE_MMA_MASK
	.align		4
.L_21:
        /*0048*/ 	.byte	0x03, 0x50
        /*004a*/ 	.short	0x0000


	//----- nvinfo : EIATTR_MAXREG_COUNT
	.align		4
        /*004c*/ 	.byte	0x03, 0x1b
        /*004e*/ 	.short	0x00ff


	//----- nvinfo : EIATTR_MERCURY_ISA_VERSION
	.align		4
        /*0050*/ 	.byte	0x03, 0x5f
        /*0052*/ 	.short	0x0101


	//----- nvinfo : EIATTR_VRC_CTA_INIT_COUNT
	.align		4
        /*0054*/ 	.byte	0x02, 0x4a
	.zero		1
	.zero		1


	//----- nvinfo : EIATTR_EXIT_INSTR_OFFSETS
	.align		4
        /*0058*/ 	.byte	0x04, 0x1c
        /*005a*/ 	.short	(.L_23 - .L_22)


	//   ....[0]....
.L_22:
        /*005c*/ 	.word	0x000000b0


	//   ....[1]....
        /*0060*/ 	.word	0x00000120


	//   ....[2]....
        /*0064*/ 	.word	0x000001b0


	//----- nvinfo : EIATTR_CBANK_PARAM_SIZE
	.align		4
.L_23:
        /*0068*/ 	.byte	0x03, 0x19
        /*006a*/ 	.short	0x0014


	//----- nvinfo : EIATTR_PARAM_CBANK
	.align		4
        /*006c*/ 	.byte	0x04, 0x0a
        /*006e*/ 	.short	(.L_25 - .L_24)
	.align		4
.L_24:
        /*0070*/ 	.word	index@(.nv.constant0._Z23kernel_hypercube_uneDimPiiii)
        /*0074*/ 	.short	0x0380
        /*0076*/ 	.short	0x0014


	//----- nvinfo : EIATTR_SW_WAR
	.align		4
.L_25:
        /*0078*/ 	.byte	0x04, 0x36
        /*007a*/ 	.short	(.L_27 - .L_26)
.L_26:
        /*007c*/ 	.word	0x00000008
.L_27:


//--------------------- .nv.info._Z16kernel_hypercubePii --------------------------
	.section	.nv.info._Z16kernel_hypercubePii,"",@"SHT_CUDA_INFO"
	.sectionflags	@""
	.align	4


	//----- nvinfo : EIATTR_CUDA_API_VERSION
	.align		4
        /*0000*/ 	.byte	0x04, 0x37
        /*0002*/ 	.short	(.L_29 - .L_28)
.L_28:
        /*0004*/ 	.word	0x00000082


	//----- nvinfo : EIATTR_KPARAM_INFO
	.align		4
.L_29:
        /*0008*/ 	.byte	0x04, 0x17
        /*000a*/ 	.short	(.L_31 - .L_30)
.L_30:
        /*000c*/ 	.word	0x00000000
        /*0010*/ 	.short	0x0001
        /*0012*/ 	.short	0x0008
        /*0014*/ 	.byte	0x00, 0xf0, 0x11, 0x00


	//----- nvinfo : EIATTR_KPARAM_INFO
	.align		4
.L_31:
        /*0018*/ 	.byte	0x04, 0x17
        /*001a*/ 	.short	(.L_33 - .L_32)
.L_32:
        /*001c*/ 	.word	0x00000000
        /*0020*/ 	.short	0x0000
        /*0022*/ 	.short	0x0000
        /*0024*/ 	.byte	0x00, 0xf5, 0x21, 0x00


	//----- nvinfo : EIATTR_SPARSE_MMA_MASK
	.align		4
.L_33:
        /*0028*/ 	.byte	0x03, 0x50
        /*002a*/ 	.short	0x0000


	//----- nvinfo : EIATTR_MAXREG_COUNT
	.align		4
        /*002c*/ 	.byte	0x03, 0x1b
        /*002e*/ 	.short	0x00ff


	//----- nvinfo : EIATTR_NUM_BARRIERS
	.align		4
        /*0030*/ 	.byte	0x02, 0x4c
        /*0032*/ 	.byte	0x01
	.zero		1


	//----- nvinfo : EIATTR_MERCURY_ISA_VERSION
	.align		4
        /*0034*/ 	.byte	0x03, 0x5f
        /*0036*/ 	.short	0x0101


	//----- nvinfo : EIATTR_VRC_CTA_INIT_COUNT
	.align		4
        /*0038*/ 	.byte	0x02, 0x4a
	.zero		1
	.zero		1


	//----- nvinfo : EIATTR_EXIT_INSTR_OFFSETS
	.align		4
        /*003c*/ 	.byte	0x04, 0x1c
        /*003e*/ 	.short	(.L_35 - .L_34)


	//   ....[0]....
.L_34:
        /*0040*/ 	.word	0x00000df0


	//   ....[1]....
        /*0044*/ 	.word	0x00000e20


	//----- nvinfo : EIATTR_CRS_STACK_SIZE
	.align		4
.L_35:
        /*0048*/ 	.byte	0x04, 0x1e
        /*004a*/ 	.short	(.L_37 - .L_36)
.L_36:
        /*004c*/ 	.word	0x00000000


	//----- nvinfo : EIATTR_CBANK_PARAM_SIZE
	.align		4
.L_37:
        /*0050*/ 	.byte	0x03, 0x19
        /*0052*/ 	.short	0x000c


	//----- nvinfo : EIATTR_PARAM_CBANK
	.align		4
        /*0054*/ 	.byte	0x04, 0x0a
        /*0056*/ 	.short	(.L_39 - .L_38)
	.align		4
.L_38:
        /*0058*/ 	.word	index@(.nv.constant0._Z16kernel_hypercubePii)
        /*005c*/ 	.short	0x0380
        /*005e*/ 	.short	0x000c


	//----- nvinfo : EIATTR_SW_WAR
	.align		4
.L_39:
        /*0060*/ 	.byte	0x04, 0x36
        /*0062*/ 	.short	(.L_41 - .L_40)
.L_40:
        /*0064*/ 	.word	0x00000008
.L_41:


//--------------------- .nv.callgraph             --------------------------
	.section	.nv.callgraph,"",@"SHT_CUDA_CALLGRAPH"
	.align	4
	.sectionentsize	8
	.align		4
        /*0000*/ 	.word	0x00000000
	.align		4
        /*0004*/ 	.word	0xffffffff
	.align		4
        /*0008*/ 	.word	0x00000000
	.align		4
        /*000c*/ 	.word	0xfffffffe
	.align		4
        /*0010*/ 	.word	0x00000000
	.align		4
        /*0014*/ 	.word	0xfffffffd
	.align		4
        /*0018*/ 	.word	0x00000000
	.align		4
        /*001c*/ 	.word	0xfffffffc


//--------------------- .text._Z23kernel_hypercube_uneDimPiiii --------------------------
	.section	.text._Z23kernel_hypercube_uneDimPiiii,"ax",@progbits
	.align	128
        .global         _Z23kernel_hypercube_uneDimPiiii
        .type           _Z23kernel_hypercube_uneDimPiiii,@function
        .size           _Z23kernel_hypercube_uneDimPiiii,(.L_x_18 - _Z23kernel_hypercube_uneDimPiiii)
        .other          _Z23kernel_hypercube_uneDimPiiii,@"STO_CUDA_ENTRY STV_DEFAULT"
_Z23kernel_hypercube_uneDimPiiii:
.text._Z23kernel_hypercube_uneDimPiiii:
[----:B------:R-:W-:Y:S01]  /*0000*/  LDC R1, c[0x0][0x37c] ;  /* 0x0000df00ff017b82 */ /* 0x000fe20000000800 */
[----:B------:R-:W0:Y:S07]  /*0010*/  S2R R0, SR_TID.X ;  /* 0x0000000000007919 */ /* 0x000e2e0000002100 */
[----:B------:R-:W0:Y:S01]  /*0020*/  S2UR UR5, SR_CTAID.X ;  /* 0x00000000000579c3 */ /* 0x000e220000002500 */
[----:B------:R-:W1:Y:S01]  /*0030*/  LDCU UR4, c[0x0][0x390] ;  /* 0x00007200ff0477ac */ /* 0x000e620008000800 */
[----:B------:R-:W1:Y:S06]  /*0040*/  LDCU UR6, c[0x0][0x38c] ;  /* 0x00007180ff0677ac */ /* 0x000e6c0008000800 */
[----:B------:R-:W0:Y:S01]  /*0050*/  LDC R3, c[0x0][0x360] ;  /* 0x0000d800ff037b82 */ /* 0x000e220000000800 */
[----:B------:R-:W-:Y:S01]  /*0060*/  UMOV UR7, 0x1 ;  /* 0x0000000100077882 */ /* 0x000fe20000000000 */
[----:B-1----:R-:W-:-:S04]  /*0070*/  UIADD3 UR4, UPT, UPT, UR4, -UR6, URZ ;  /* 0x8000000604047290 */ /* 0x002fc8000fffe0ff */
[----:B------:R-:W-:Y:S01]  /*0080*/  USHF.L.U32 UR4, UR7, UR4, URZ ;  /* 0x0000000407047299 */ /* 0x000fe200080006ff */
[----:B0-----:R-:W-:-:S05]  /*0090*/  IMAD R0, R3, UR5, R0 ;  /* 0x0000000503007c24 */ /* 0x001fca000f8e0200 */
[----:B------:R-:W-:-:S13]  /*00a0*/  ISETP.GE.AND P0, PT, R0, UR4, PT ;  /* 0x0000000400007c0c */ /* 0x000fda000bf06270 */
[----:B------:R-:W-:Y:S05]  /*00b0*/  @P0 EXIT ;  /* 0x000000000000094d */ /* 0x000fea0003800000 */
[----:B------:R-:W0:Y:S01]  /*00c0*/  LDCU UR5, c[0x0][0x388] ;  /* 0x00007100ff0577ac */ /* 0x000e220008000800 */
[----:B------:R-:W-:Y:S01]  /*00d0*/  SHF.L.U32 R7, R0, UR6, RZ ;  /* 0x0000000600077c19 */ /* 0x000fe200080006ff */
[----:B------:R-:W-:-:S04]  /*00e0*/  UIADD3 UR4, UPT, UPT, UR6, -0x1, URZ ;  /* 0xffffffff06047890 */ /* 0x000fc8000fffe0ff */
[----:B------:R-:W-:-:S06]  /*00f0*/  USHF.L.U32 UR4, UR7, UR4, URZ ;  /* 0x0000000407047299 */ /* 0x000fcc00080006ff */
[----:B------:R-:W-:-:S04]  /*0100*/  LOP3.LUT R3, R7, UR4, RZ, 0xfc, !PT ;  /* 0x0000000407037c12 */ /* 0x000fc8000f8efcff */
[----:B0-----:R-:W-:-:S13]  /*0110*/  ISETP.GE.AND P0, PT, R3, UR5, PT ;  /* 0x0000000503007c0c */ /* 0x001fda000bf06270 */
[----:B------:R-:W-:Y:S05]  /*0120*/  @P0 EXIT ;  /* 0x000000000000094d */ /* 0x000fea0003800000 */
[----:B------:R-:W0:Y:S01]  /*0130*/  LDC.64 R4, c[0x0][0x380] ;  /* 0x0000e000ff047b82 */ /* 0x000e220000000a00 */
[----:B------:R-:W1:Y:S01]  /*0140*/  LDCU.64 UR4, c[0x0][0x358] ;  /* 0x00006b00ff0477ac */ /* 0x000e620008000a00 */
[----:B0-----:R-:W-:-:S04]  /*0150*/  IMAD.WIDE R2, R3, 0x4, R4 ;  /* 0x0000000403027825 */ /* 0x001fc800078e0204 */
[----:B------:R-:W-:Y:S02]  /*0160*/  IMAD.WIDE R4, R7, 0x4, R4 ;  /* 0x0000000407047825 */ /* 0x000fe400078e0204 */
[----:B-1----:R-:W2:Y:S04]  /*0170*/  LDG.E R2, desc[UR4][R2.64] ;  /* 0x0000000402027981 */ /* 0x002ea8000c1e1900 */
[----:B------:R-:W2:Y:S02]  /*0180*/  LDG.E R7, desc[UR4][R4.64] ;  /* 0x0000000404077981 */ /* 0x000ea4000c1e1900 */
[----:B--2---:R-:W-:-:S05]  /*0190*/  IADD3 R7, PT, PT, R2, R7, RZ ;  /* 0x0000000702077210 */ /* 0x004fca0007ffe0ff */
[----:B------:R-:W-:Y:S01]  /*01a0*/  STG.E desc[UR4][R4.64], R7 ;  /* 0x0000000704007986 */ /* 0x000fe2000c101904 */
[----:B------:R-:W-:Y:S05]  /*01b0*/  EXIT ;  /* 0x000000000000794d */ /* 0x000fea0003800000 */
.L_x_0:
[----:B------:R-:W-:-:S00]  /*01c0*/  BRA `(.L_x_0) ;  /* 0xfffffffc00fc7947 */ /* 0x000fc0000383ffff */
[----:B------:R-:W-:-:S00]  /*01d0*/  NOP ;  /* 0x0000000000007918 */ /* 0x000fc00000000000 */
        /* <DEDUP_REMOVED lines=10> */
.L_x_18:


//--------------------- .text._Z16kernel_hypercubePii --------------------------
	.section	.text._Z16kernel_hypercubePii,"ax",@progbits
	.align	128
        .global         _Z16kernel_hypercubePii
        .type           _Z16kernel_hypercubePii,@function
        .size           _Z16kernel_hypercubePii,(.L_x_19 - _Z16kernel_hypercubePii)
        .other          _Z16kernel_hypercubePii,@"STO_CUDA_ENTRY STV_DEFAULT"
_Z16kernel_hypercubePii:
.text._Z16kernel_hypercubePii:
[----:B------:R-:W-:Y:S01]  /*0000*/  LDC R1, c[0x0][0x37c] ;  /* 0x0000df00ff017b82 */ /* 0x000fe20000000800 */
[----:B------:R-:W0:Y:S01]  /*0010*/  LDCU UR4, c[0x0][0x388] ;  /* 0x00007100ff0477ac */ /* 0x000e220008000800 */
[----:B------:R-:W1:Y:S01]  /*0020*/  S2R R0, SR_TID.X ;  /* 0x0000000000007919 */ /* 0x000e620000002100 */
[----:B------:R-:W2:Y:S01]  /*0030*/  LDCU.64 UR8, c[0x0][0x358] ;  /* 0x00006b00ff0877ac */ /* 0x000ea20008000a00 */
[----:B0-----:R-:W0:Y:S02]  /*0040*/  I2F.F64 R4, UR4 ;  /* 0x0000000400047d12 */ /* 0x001e240008201c00 */
[----:B0-----:R-:W-:Y:S01]  /*0050*/  ISETP.GT.AND P0, PT, R5, 0xfffff, PT ;  /* 0x000fffff0500780c */ /* 0x001fe20003f04270 */
[----:B------:R-:W-:Y:S02]  /*0060*/  IMAD.MOV.U32 R6, RZ, RZ, R4 ;  /* 0x000000ffff067224 */ /* 0x000fe400078e0004 */
[--C-:B------:R-:W-:Y:S02]  /*0070*/  IMAD.MOV.U32 R7, RZ, RZ, R5.reuse ;  /* 0x000000ffff077224 */ /* 0x100fe400078e0005 */
[----:B------:R-:W-:-:S08]  /*0080*/  IMAD.MOV.U32 R3, RZ, RZ, R5 ;  /* 0x000000ffff037224 */ /* 0x000fd000078e0005 */
[----:B------:R-:W-:-:S10]  /*0090*/  @!P0 DMUL R6, R6, 1.80143985094819840000e+16 ;  /* 0x4350000006068828 */ /* 0x000fd40000000000 */
[----:B------:R-:W-:Y:S02]  /*00a0*/  @!P0 IMAD.MOV.U32 R3, RZ, RZ, R7 ;  /* 0x000000ffff038224 */ /* 0x000fe400078e0007 */
[----:B------:R-:W-:Y:S02]  /*00b0*/  @!P0 IMAD.MOV.U32 R4, RZ, RZ, R6 ;  /* 0x000000ffff048224 */ /* 0x000fe400078e0006 */
[----:B------:R-:W-:-:S05]  /*00c0*/  VIADD R2, R3, 0xffffffff ;  /* 0xffffffff03027836 */ /* 0x000fca0000000000 */
[----:B------:R-:W-:Y:S01]  /*00d0*/  ISETP.GT.U32.AND P1, PT, R2, 0x7feffffe, PT ;  /* 0x7feffffe0200780c */ /* 0x000fe20003f24070 */
[----:B------:R-:W-:Y:S02]  /*00e0*/  IMAD.MOV.U32 R2, RZ, RZ, -0x3ff ;  /* 0xfffffc01ff027424 */ /* 0x000fe400078e00ff */
[----:B------:R-:W-:-:S10]  /*00f0*/  @!P0 IMAD.MOV.U32 R2, RZ, RZ, -0x435 ;  /* 0xfffffbcbff028424 */ /* 0x000fd400078e00ff */
[----:B-12---:R-:W-:Y:S05]  /*0100*/  @P1 BRA `(.L_x_1) ;  /* 0x0000000400001947 */ /* 0x006fea0003800000 */
[----:B------:R-:W-:Y:S01]  /*0110*/  LOP3.LUT R5, R3, 0xfffff, RZ, 0xc0, !PT ;  /* 0x000fffff03057812 */ /* 0x000fe200078ec0ff */
[----:B------:R-:W-:Y:S01]  /*0120*/  IMAD.MOV.U32 R6, RZ, RZ, RZ ;  /* 0x000000ffff067224 */ /* 0x000fe200078e00ff */
[----:B------:R-:W-:Y:S01]  /*0130*/  UMOV UR6, 0x3ae80f1e ;  /* 0x3ae80f1e00067882 */ /* 0x000fe20000000000 */
[----:B------:R-:W-:Y:S01]  /*0140*/  IMAD.MOV.U32 R14, RZ, RZ, -0x748574fc ;  /* 0x8b7a8b04ff0e7424 */ /* 0x000fe200078e00ff */
[----:B------:R-:W-:Y:S01]  /*0150*/  LOP3.LUT R5, R5, 0x3ff00000, RZ, 0xfc, !PT ;  /* 0x3ff0000005057812 */ /* 0x000fe200078efcff */
[----:B------:R-:W-:Y:S01]  /*0160*/  IMAD.MOV.U32 R15, RZ, RZ, 0x3ed0ee25 ;  /* 0x3ed0ee25ff0f7424 */ /* 0x000fe200078e00ff */
[----:B------:R-:W-:Y:S01]  /*0170*/  UMOV UR7, 0x3eb1380b ;  /* 0x3eb1380b00077882 */ /* 0x000fe20000000000 */
[----:B------:R-:W-:Y:S01]  /*0180*/  LEA.HI R16, R3, R2, RZ, 0xc ;  /* 0x0000000203107211 */ /* 0x000fe200078f60ff */
[----:B------:R-:W-:Y:S01]  /*0190*/  IMAD.MOV.U32 R17, RZ, RZ, 0x43300000 ;  /* 0x43300000ff117424 */ /* 0x000fe200078e00ff */
[----:B------:R-:W-:Y:S01]  /*01a0*/  ISETP.GE.U32.AND P0, PT, R5, 0x3ff6a09f, PT ;  /* 0x3ff6a09f0500780c */ /* 0x000fe20003f06070 */
[----:B------:R-:W-:Y:S01]  /*01b0*/  UMOV UR10, 0x80000000 ;  /* 0x80000000000a7882 */ /* 0x000fe20000000000 */
[----:B------:R-:W-:-:S11]  /*01c0*/  UMOV UR11, 0x43300000 ;  /* 0x43300000000b7882 */ /* 0x000fd60000000000 */
[----:B------:R-:W-:Y:S02]  /*01d0*/  @P0 VIADD R7, R5, 0xfff00000 ;  /* 0xfff0000005070836 */ /* 0x000fe40000000000 */
[----:B------:R-:W-:Y:S02]  /*01e0*/  @P0 VIADD R16, R16, 0x1 ;  /* 0x0000000110100836 */ /* 0x000fe40000000000 */
[----:B------:R-:W-:-:S03]  /*01f0*/  @P0 IMAD.MOV.U32 R5, RZ, RZ, R7 ;  /* 0x000000ffff050224 */ /* 0x000fc600078e0007 */
[----:B------:R-:W-:-:S03]  /*0200*/  LOP3.LUT R16, R16, 0x80000000, RZ, 0x3c, !PT ;  /* 0x8000000010107812 */ /* 0x000fc600078e3cff */
[C---:B------:R-:W-:Y:S02]  /*0210*/  DADD R12, R4.reuse, 1 ;  /* 0x3ff00000040c7429 */ /* 0x040fe40000000000 */
[----:B------:R-:W-:-:S04]  /*0220*/  DADD R4, R4, -1 ;  /* 0xbff0000004047429 */ /* 0x000fc80000000000 */
[----:B------:R-:W0:Y:S02]  /*0230*/  MUFU.RCP64H R7, R13 ;  /* 0x0000000d00077308 */ /* 0x000e240000001800 */
[----:B0-----:R-:W-:-:S08]  /*0240*/  DFMA R8, -R12, R6, 1 ;  /* 0x3ff000000c08742b */ /* 0x001fd00000000106 */
[----:B------:R-:W-:-:S08]  /*0250*/  DFMA R8, R8, R8, R8 ;  /* 0x000000080808722b */ /* 0x000fd00000000008 */
[----:B------:R-:W-:-:S08]  /*0260*/  DFMA R6, R6, R8, R6 ;  /* 0x000000080606722b */ /* 0x000fd00000000006 */
[----:B------:R-:W-:-:S08]  /*0270*/  DMUL R8, R4, R6 ;  /* 0x0000000604087228 */ /* 0x000fd00000000000 */
[----:B------:R-:W-:-:S08]  /*0280*/  DFMA R8, R4, R6, R8 ;  /* 0x000000060408722b */ /* 0x000fd00000000008 */
[----:B------:R-:W-:Y:S02]  /*0290*/  DMUL R10, R8, R8 ;  /* 0x00000008080a7228 */ /* 0x000fe40000000000 */
[----:B------:R-:W-:-:S06]  /*02a0*/  DADD R2, R4, -R8 ;  /* 0x0000000004027229 */ /* 0x000fcc0000000808 */
[----:B------:R-:W-:Y:S01]  /*02b0*/  DFMA R12, R10, UR6, R14 ;  /* 0x000000060a0c7c2b */ /* 0x000fe2000800000e */
[----:B------:R-:W-:Y:S01]  /*02c0*/  UMOV UR6, 0x9f02676f ;  /* 0x9f02676f00067882 */ /* 0x000fe20000000000 */
[----:B------:R-:W-:Y:S01]  /*02d0*/  UMOV UR7, 0x3ef3b266 ;  /* 0x3ef3b26600077882 */ /* 0x000fe20000000000 */
[----:B------:R-:W-:Y:S02]  /*02e0*/  DADD R14, R2, R2 ;  /* 0x00000000020e7229 */ /* 0x000fe40000000002 */
[----:B------:R-:W-:Y:S01]  /*02f0*/  DADD R2, R16, -UR10 ;  /* 0x8000000a10027e29 */ /* 0x000fe20008000000 */
[----:B------:R-:W-:Y:S01]  /*0300*/  UMOV UR10, 0xfefa39ef ;  /* 0xfefa39ef000a7882 */ /* 0x000fe20000000000 */
[----:B------:R-:W-:Y:S01]  /*0310*/  UMOV UR11, 0x3fe62e42 ;  /* 0x3fe62e42000b7882 */ /* 0x000fe20000000000 */
[----:B------:R-:W-:Y:S01]  /*0320*/  DFMA R12, R10, R12, UR6 ;  /* 0x000000060a0c7e2b */ /* 0x000fe2000800000c */
[----:B------:R-:W-:Y:S01]  /*0330*/  UMOV UR6, 0xa9ab0956 ;  /* 0xa9ab095600067882 */ /* 0x000fe20000000000 */
[----:B------:R-:W-:Y:S01]  /*0340*/  UMOV UR7, 0x3f1745cb ;  /* 0x3f1745cb00077882 */ /* 0x000fe20000000000 */
[----:B------:R-:W-:-:S02]  /*0350*/  DFMA R14, R4, -R8, R14 ;  /* 0x80000008040e722b */ /* 0x000fc4000000000e */
[----:B------:R-:W-:-:S03]  /*0360*/  DFMA R4, R2, UR10, R8 ;  /* 0x0000000a02047c2b */ /* 0x000fc60008000008 */
[----:B------:R-:W-:Y:S01]  /*0370*/  DFMA R12, R10, R12, UR6 ;  /* 0x000000060a0c7e2b */ /* 0x000fe2000800000c */
[----:B------:R-:W-:Y:S01]  /*0380*/  UMOV UR6, 0x2d1b5154 ;  /* 0x2d1b515400067882 */ /* 0x000fe20000000000 */
[----:B------:R-:W-:Y:S01]  /*0390*/  UMOV UR7, 0x3f3c71c7 ;  /* 0x3f3c71c700077882 */ /* 0x000fe20000000000 */
[----:B------:R-:W-:-:S05]  /*03a0*/  DMUL R14, R6, R14 ;  /* 0x0000000e060e7228 */ /* 0x000fca0000000000 */
[----:B------:R-:W-:Y:S01]  /*03b0*/  DFMA R12, R10, R12, UR6 ;  /* 0x000000060a0c7e2b */ /* 0x000fe2000800000c */
[----:B------:R-:W-:Y:S01]  /*03c0*/  UMOV UR6, 0x923be72d ;  /* 0x923be72d00067882 */ /* 0x000fe20000000000 */
[----:B------:R-:W-:-:S06]  /*03d0*/  UMOV UR7, 0x3f624924 ;  /* 0x3f62492400077882 */ /* 0x000fcc0000000000 */
        /* <DEDUP_REMOVED lines=8> */
[----:B------:R-:W-:Y:S02]  /*0460*/  UMOV UR7, 0x3fe62e42 ;  /* 0x3fe62e4200077882 */ /* 0x000fe40000000000 */
[----:B------:R-:W-:Y:S01]  /*0470*/  DFMA R16, R2, -UR6, R4 ;  /* 0x8000000602107c2b */ /* 0x000fe20008000004 */
[----:B------:R-:W-:Y:S01]  /*0480*/  UMOV UR6, 0x3b39803f ;  /* 0x3b39803f00067882 */ /* 0x000fe20000000000 */
[----:B------:R-:W-:Y:S02]  /*0490*/  UMOV UR7, 0x3c7abc9e ;  /* 0x3c7abc9e00077882 */ /* 0x000fe40000000000 */
[----:B------:R-:W-:-:S04]  /*04a0*/  DMUL R12, R10, R12 ;  /* 0x0000000c0a0c7228 */ /* 0x000fc80000000000 */
[----:B------:R-:W-:-:S04]  /*04b0*/  DADD R16, -R8, R16 ;  /* 0x0000000008107229 */ /* 0x000fc80000000110 */
[----:B------:R-:W-:-:S08]  /*04c0*/  DFMA R12, R8, R12, R14 ;  /* 0x0000000c080c722b */ /* 0x000fd0000000000e */
[----:B------:R-:W-:-:S08]  /*04d0*/  DADD R12, R12, -R16 ;  /* 0x000000000c0c7229 */ /* 0x000fd00000000810 */
[----:B------:R-:W-:-:S08]  /*04e0*/  DFMA R12, R2, UR6, R12 ;  /* 0x00000006020c7c2b */ /* 0x000fd0000800000c */
[----:B------:R-:W-:Y:S01]  /*04f0*/  DADD R4, R4, R12 ;  /* 0x0000000004047229 */ /* 0x000fe2000000000c */
[----:B------:R-:W-:Y:S10]  /*0500*/  BRA `(.L_x_2) ;  /* 0x0000000000187947 */ /* 0x000ff40003800000 */
.L_x_1:
[----:B------:R-:W-:Y:S01]  /*0510*/  IMAD.MOV.U32 R2, RZ, RZ, 0x0 ;  /* 0x00000000ff027424 */ /* 0x000fe200078e00ff */
[----:B------:R-:W-:Y:S01]  /*0520*/  LOP3.LUT P0, RZ, R7, 0x7fffffff, RZ, 0xc0, !PT ;  /* 0x7fffffff07ff7812 */ /* 0x000fe2000780c0ff */
[----:B------:R-:W-:-:S06]  /*0530*/  IMAD.MOV.U32 R3, RZ, RZ, 0x7ff00000 ;  /* 0x7ff00000ff037424 */ /* 0x000fcc00078e00ff */
[----:B------:R-:W-:-:S10]  /*0540*/  DFMA R2, R6, R2, +INF ;  /* 0x7ff000000602742b */ /* 0x000fd40000000002 */
[----:B------:R-:W-:Y:S02]  /*0550*/  FSEL R4, R2, RZ, P0 ;  /* 0x000000ff02047208 */ /* 0x000fe40000000000 */
[----:B------:R-:W-:-:S07]  /*0560*/  FSEL R5, R3, -QNAN , P0 ;  /* 0xfff0000003057808 */ /* 0x000fce0000000000 */
.L_x_2:
[----:B------:R-:W0:Y:S01]  /*0570*/  LDC.64 R2, c[0x0][0x380] ;  /* 0x0000e000ff027b82 */ /* 0x000e220000000a00 */
[C---:B------:R-:W-:Y:S01]  /*0580*/  ISETP.GE.AND P0, PT, R0.reuse, UR4, PT ;  /* 0x0000000400007c0c */ /* 0x040fe2000bf06270 */
[----:B0-----:R-:W-:-:S12]  /*0590*/  IMAD.WIDE.U32 R2, R0, 0x4, R2 ;  /* 0x0000000400027825 */ /* 0x001fd800078e0002 */
[----:B------:R-:W2:Y:S01]  /*05a0*/  @!P0 LDG.E R9, desc[UR8][R2.64] ;  /* 0x0000000802098981 */ /* 0x000ea2000c1e1900 */
[----:B------:R-:W0:Y:S01]  /*05b0*/  S2UR UR5, SR_CgaCtaId ;  /* 0x00000000000579c3 */ /* 0x000e220000008800 */
[----:B------:R-:W-:Y:S01]  /*05c0*/  UMOV UR6, 0xffda0d24 ;  /* 0xffda0d2400067882 */ /* 0x000fe20000000000 */
[----:B------:R-:W-:Y:S01]  /*05d0*/  UMOV UR7, 0x3c7777d0 ;  /* 0x3c7777d000077882 */ /* 0x000fe20000000000 */
[----:B------:R-:W-:Y:S01]  /*05e0*/  UMOV UR4, 0x400 ;  /* 0x0000040000047882 */ /* 0x000fe20000000000 */
[----:B------:R-:W-:Y:S01]  /*05f0*/  DMUL R6, R4, UR6 ;  /* 0x0000000604067c28 */ /* 0x000fe20008000000 */
[----:B------:R-:W-:Y:S01]  /*0600*/  UMOV UR6, 0x652b82fe ;  /* 0x652b82fe00067882 */ /* 0x000fe20000000000 */
[----:B------:R-:W-:-:S06]  /*0610*/  UMOV UR7, 0x3ff71547 ;  /* 0x3ff7154700077882 */ /* 0x000fcc0000000000 */
[----:B------:R-:W-:-:S06]  /*0620*/  DFMA R6, R4, UR6, R6 ;  /* 0x0000000604067c2b */ /* 0x000fcc0008000006 */
[----:B------:R-:W1:Y:S01]  /*0630*/  F2I.F64.CEIL R5, R6 ;  /* 0x0000000600057311 */ /* 0x000e620000309100 */
[----:B0-----:R-:W-:-:S06]  /*0640*/  ULEA UR4, UR5, UR4, 0x18 ;  /* 0x0000000405047291 */ /* 0x001fcc000f8ec0ff */
[----:B------:R-:W-:-:S05]  /*0650*/  LEA R4, R0, UR4, 0x2 ;  /* 0x0000000400047c11 */ /* 0x000fca000f8e10ff */
[----:B--2---:R0:W-:Y:S01]  /*0660*/  @!P0 STS [R4], R9 ;  /* 0x0000000904008388 */ /* 0x0041e20000000800 */
[----:B------:R-:W-:Y:S01]  /*0670*/  BAR.SYNC.DEFER_BLOCKING 0x0 ;  /* 0x0000000000007b1d */ /* 0x000fe20000010000 */
[----:B-1----:R-:W-:-:S13]  /*0680*/  ISETP.GE.AND P0, PT, R5, 0x1, PT ;  /* 0x000000010500780c */ /* 0x002fda0003f06270 */
[----:B0-----:R-:W-:Y:S05]  /*0690*/  @!P0 BRA `(.L_x_3) ;  /* 0x0000000400cc8947 */ /* 0x001fea0003800000 */
[C---:B------:R-:W-:Y:S01]  /*06a0*/  ISETP.GE.U32.AND P0, PT, R5.reuse, 0x4, PT ;  /* 0x000000040500780c */ /* 0x040fe20003f06070 */
[----:B------:R-:W-:Y:S01]  /*06b0*/  UMOV UR5, 0x1 ;  /* 0x0000000100057882 */ /* 0x000fe20000000000 */
[----:B------:R-:W-:-:S11]  /*06c0*/  LOP3.LUT R6, R5, 0x3, RZ, 0xc0, !PT ;  /* 0x0000000305067812 */ /* 0x000fd600078ec0ff */
[----:B------:R-:W-:Y:S05]  /*06d0*/  @!P0 BRA `(.L_x_4) ;  /* 0x00000004004c8947 */ /* 0x000fea0003800000 */
[C---:B------:R-:W-:Y:S01]  /*06e0*/  LOP3.LUT R8, R5.reuse, 0x7ffffffc, RZ, 0xc0, !PT ;  /* 0x7ffffffc05087812 */ /* 0x040fe200078ec0ff */
[----:B------:R-:W-:Y:S01]  /*06f0*/  VIADD R7, R5, 0xfffffffe ;  /* 0xfffffffe05077836 */ /* 0x000fe20000000000 */
[----:B------:R-:W0:Y:S03]  /*0700*/  LDCU UR11, c[0x0][0x388] ;  /* 0x00007100ff0b77ac */ /* 0x000e260008000800 */
[----:B------:R-:W-:Y:S01]  /*0710*/  IMAD.MOV R8, RZ, RZ, -R8 ;  /* 0x000000ffff087224 */ /* 0x000fe200078e0a08 */
[----:B------:R-:W-:-:S06]  /*0720*/  UMOV UR5, 0x2 ;  /* 0x0000000200057882 */ /* 0x000fcc0000000000 */
.L_x_13:
[C---:B------:R-:W-:Y:S01]  /*0730*/  VIADD R9, R7.reuse, 0x1 ;  /* 0x0000000107097836 */ /* 0x040fe20000000000 */
[----:B------:R-:W-:Y:S01]  /*0740*/  UIADD3 UR10, UPT, UPT, UR5, 0x1, URZ ;  /* 0x00000001050a7890 */ /* 0x000fe2000fffe0ff */
[----:B---3--:R-:W-:Y:S01]  /*0750*/  IMAD.MOV.U32 R10, RZ, RZ, 0x1 ;  /* 0x00000001ff0a7424 */ /* 0x008fe200078e00ff */
[----:B------:R-:W-:Y:S01]  /*0760*/  UIADD3 UR7, UPT, UPT, UR5, -0x1, URZ ;  /* 0xffffffff05077890 */ /* 0x000fe2000fffe0ff */
[----:B------:R-:W-:Y:S01]  /*0770*/  VIADD R13, R7, 0xffffffff ;  /* 0xffffffff070d7836 */ /* 0x000fe20000000000 */
[----:B------:R-:W-:Y:S02]  /*0780*/  BSSY.RECONVERGENT B0, `(.L_x_5) ;  /* 0x0000013000007945 */ /* 0x000fe40003800200 */
[C---:B------:R-:W-:Y:S02]  /*0790*/  SHF.L.U32 R9, R10.reuse, R9, RZ ;  /* 0x000000090a097219 */ /* 0x040fe400000006ff */
[----:B012---:R-:W-:Y:S02]  /*07a0*/  SHF.L.U32 R11, R10, R7, RZ ;  /* 0x000000070a0b7219 */ /* 0x007fe400000006ff */
[----:B------:R-:W-:-:S02]  /*07b0*/  ISETP.GE.AND P2, PT, R0, R9, PT ;  /* 0x000000090000720c */ /* 0x000fc40003f46270 */
[----:B------:R-:W-:Y:S02]  /*07c0*/  SHF.L.U32 R13, R10, R13, RZ ;  /* 0x0000000d0a0d7219 */ /* 0x000fe400000006ff */
[C---:B------:R-:W-:Y:S02]  /*07d0*/  ISETP.GE.AND P0, PT, R0.reuse, R11, PT ;  /* 0x0000000b0000720c */ /* 0x040fe40003f06270 */
[----:B------:R-:W-:-:S07]  /*07e0*/  ISETP.GE.AND P1, PT, R0, R13, PT ;  /* 0x0000000d0000720c */ /* 0x000fce0003f26270 */
[----:B------:R-:W-:Y:S06]  /*07f0*/  @P2 BRA `(.L_x_6) ;  /* 0x00000000002c2947 */ /* 0x000fec0003800000 */
[----:B------:R-:W-:Y:S01]  /*0800*/  UIADD3 UR6, UPT, UPT, UR5, -0x2, URZ ;  /* 0xfffffffe05067890 */ /* 0x000fe2000fffe0ff */
[----:B------:R-:W-:-:S05]  /*0810*/  SHF.L.U32 R12, R0, UR7, RZ ;  /* 0x00000007000c7c19 */ /* 0x000fca00080006ff */
[----:B------:R-:W-:-:S04]  /*0820*/  SHF.L.U32 R9, R10, UR6, RZ ;  /* 0x000000060a097c19 */ /* 0x000fc800080006ff */
[----:B------:R-:W-:-:S04]  /*0830*/  LOP3.LUT R9, R9, R12, RZ, 0xfc, !PT ;  /* 0x0000000c09097212 */ /* 0x000fc800078efcff */
[----:B0-----:R-:W-:-:S13]  /*0840*/  ISETP.GE.AND P2, PT, R9, UR11, PT ;  /* 0x0000000b09007c0c */ /* 0x001fda000bf46270 */
[----:B------:R-:W-:Y:S02]  /*0850*/  @!P2 LEA R9, R9, UR4, 0x2 ;  /* 0x000000040909ac11 */ /* 0x000fe4000f8e10ff */
[----:B------:R-:W-:-:S04]  /*0860*/  @!P2 LEA R11, R12, UR4, 0x2 ;  /* 0x000000040c0bac11 */ /* 0x000fc8000f8e10ff */
[----:B------:R-:W-:Y:S04]  /*0870*/  @!P2 LDS R9, [R9] ;  /* 0x000000000909a984 */ /* 0x000fe80000000800 */
[----:B------:R-:W0:Y:S02]  /*0880*/  @!P2 LDS R12, [R11] ;  /* 0x000000000b0ca984 */ /* 0x000e240000000800 */
[----:B0-----:R-:W-:-:S05]  /*0890*/  @!P2 IMAD.IADD R12, R9, 0x1, R12 ;  /* 0x00000001090ca824 */ /* 0x001fca00078e020c */
[----:B------:R1:W-:Y:S02]  /*08a0*/  @!P2 STS [R11], R12 ;  /* 0x0000000c0b00a388 */ /* 0x0003e40000000800 */
.L_x_6:
[----:B0-----:R-:W-:Y:S05]  /*08b0*/  BSYNC.RECONVERGENT B0 ;  /* 0x0000000000007941 */ /* 0x001fea0003800200 */
.L_x_5:
[----:B------:R-:W-:Y:S06]  /*08c0*/  BAR.SYNC.DEFER_BLOCKING 0x0 ;  /* 0x0000000000007b1d */ /* 0x000fec0000010000 */
[----:B------:R-:W-:Y:S04]  /*08d0*/  BSSY.RECONVERGENT B0, `(.L_x_7) ;  /* 0x000000c000007945 */ /* 0x000fe80003800200 */
[----:B------:R-:W-:Y:S05]  /*08e0*/  @P0 BRA `(.L_x_8) ;  /* 0x0000000000280947 */ /* 0x000fea0003800000 */
[----:B-1----:R-:W-:Y:S02]  /*08f0*/  SHF.L.U32 R12, R0, UR5, RZ ;  /* 0x00000005000c7c19 */ /* 0x002fe400080006ff */
[----:B------:R-:W-:-:S04]  /*0900*/  SHF.L.U32 R9, R10, UR7, RZ ;  /* 0x000000070a097c19 */ /* 0x000fc800080006ff */
[----:B------:R-:W-:-:S04]  /*0910*/  LOP3.LUT R9, R9, R12, RZ, 0xfc, !PT ;  /* 0x0000000c09097212 */ /* 0x000fc800078efcff */
[----:B------:R-:W-:-:S13]  /*0920*/  ISETP.GE.AND P0, PT, R9, UR11, PT ;  /* 0x0000000b09007c0c */ /* 0x000fda000bf06270 */
[----:B------:R-:W-:Y:S02]  /*0930*/  @!P0 LEA R9, R9, UR4, 0x2 ;  /* 0x0000000409098c11 */ /* 0x000fe4000f8e10ff */
[----:B------:R-:W-:-:S04]  /*0940*/  @!P0 LEA R11, R12, UR4, 0x2 ;  /* 0x000000040c0b8c11 */ /* 0x000fc8000f8e10ff */
[----:B------:R-:W-:Y:S04]  /*0950*/  @!P0 LDS R9, [R9] ;  /* 0x0000000009098984 */ /* 0x000fe80000000800 */
[----:B------:R-:W0:Y:S02]  /*0960*/  @!P0 LDS R12, [R11] ;  /* 0x000000000b0c8984 */ /* 0x000e240000000800 */
[----:B0-----:R-:W-:-:S05]  /*0970*/  @!P0 IMAD.IADD R12, R9, 0x1, R12 ;  /* 0x00000001090c8824 */ /* 0x001fca00078e020c */
[----:B------:R0:W-:Y:S02]  /*0980*/  @!P0 STS [R11], R12 ;  /* 0x0000000c0b008388 */ /* 0x0001e40000000800 */
.L_x_8:
[----:B------:R-:W-:Y:S05]  /*0990*/  BSYNC.RECONVERGENT B0 ;  /* 0x0000000000007941 */ /* 0x000fea0003800200 */
.L_x_7:
[----:B------:R-:W-:Y:S06]  /*09a0*/  BAR.SYNC.DEFER_BLOCKING 0x0 ;  /* 0x0000000000007b1d */ /* 0x000fec0000010000 */
[----:B------:R-:W-:Y:S04]  /*09b0*/  BSSY.RECONVERGENT B0, `(.L_x_9) ;  /* 0x000000c000007945 */ /* 0x000fe80003800200 */
[----:B------:R-:W-:Y:S05]  /*09c0*/  @P1 BRA `(.L_x_10) ;  /* 0x0000000000281947 */ /* 0x000fea0003800000 */
[----:B01----:R-:W-:Y:S02]  /*09d0*/  SHF.L.U32 R12, R0, UR10, RZ ;  /* 0x0000000a000c7c19 */ /* 0x003fe400080006ff */
        /* <DEDUP_REMOVED lines=9> */
.L_x_10:
[----:B------:R-:W-:Y:S05]  /*0a70*/  BSYNC.RECONVERGENT B0 ;  /* 0x0000000000007941 */ /* 0x000fea0003800200 */
.L_x_9:
[----:B------:R-:W-:Y:S01]  /*0a80*/  VIADD R9, R7, 0xfffffffe ;  /* 0xfffffffe07097836 */ /* 0x000fe20000000000 */
[----:B------:R-:W-:Y:S01]  /*0a90*/  BAR.SYNC.DEFER_BLOCKING 0x0 ;  /* 0x0000000000007b1d */ /* 0x000fe20000010000 */
[----:B------:R-:W-:-:S03]  /*0aa0*/  VIADD R8, R8, 0x4 ;  /* 0x0000000408087836 */ /* 0x000fc60000000000 */
[----:B------:R-:W-:Y:S02]  /*0ab0*/  SHF.L.U32 R9, R10, R9, RZ ;  /* 0x000000090a097219 */ /* 0x000fe400000006ff */
[----:B------:R-:W-:Y:S01]  /*0ac0*/  BSSY.RECONVERGENT B0, `(.L_x_11) ;  /* 0x000000f000007945 */ /* 0x000fe20003800200 */
[----:B------:R-:W-:Y:S02]  /*0ad0*/  ISETP.NE.AND P1, PT, R8, RZ, PT ;  /* 0x000000ff0800720c */ /* 0x000fe40003f25270 */
[----:B------:R-:W-:-:S13]  /*0ae0*/  ISETP.GE.AND P0, PT, R0, R9, PT ;  /* 0x000000090000720c */ /* 0x000fda0003f06270 */
[----:B------:R-:W-:Y:S05]  /*0af0*/  @P0 BRA `(.L_x_12) ;  /* 0x00000000002c0947 */ /* 0x000fea0003800000 */
[----:B------:R-:W-:Y:S01]  /*0b00*/  UIADD3 UR6, UPT, UPT, UR5, 0x2, URZ ;  /* 0x0000000205067890 */ /* 0x000fe2000fffe0ff */
[----:B------:R-:W-:-:S05]  /*0b10*/  SHF.L.U32 R10, R10, UR10, RZ ;  /* 0x0000000a0a0a7c19 */ /* 0x000fca00080006ff */
[----:B012---:R-:W-:-:S04]  /*0b20*/  SHF.L.U32 R11, R0, UR6, RZ ;  /* 0x00000006000b7c19 */ /* 0x007fc800080006ff */
        /* <DEDUP_REMOVED lines=8> */
.L_x_12:
[----:B------:R-:W-:Y:S05]  /*0bb0*/  BSYNC.RECONVERGENT B0 ;  /* 0x0000000000007941 */ /* 0x000fea0003800200 */
.L_x_11:
[----:B------:R-:W-:Y:S01]  /*0bc0*/  BAR.SYNC.DEFER_BLOCKING 0x0 ;  /* 0x0000000000007b1d */ /* 0x000fe20000010000 */
[----:B------:R-:W-:Y:S01]  /*0bd0*/  UIADD3 UR5, UPT, UPT, UR5, 0x4, URZ ;  /* 0x0000000405057890 */ /* 0x000fe2000fffe0ff */
[----:B------:R-:W-:-:S04]  /*0be0*/  VIADD R7, R7, 0xfffffffc ;  /* 0xfffffffc07077836 */ /* 0x000fc80000000000 */
[----:B------:R-:W-:Y:S07]  /*0bf0*/  @P1 BRA `(.L_x_13) ;  /* 0xfffffff800cc1947 */ /* 0x000fee000383ffff */
[----:B------:R-:W-:-:S12]  /*0c00*/  UIADD3 UR5, UPT, UPT, UR5, -0x1, URZ ;  /* 0xffffffff05057890 */ /* 0x000fd8000fffe0ff */
.L_x_4:
[----:B------:R-:W-:-:S13]  /*0c10*/  ISETP.NE.AND P0, PT, R6, RZ, PT ;  /* 0x000000ff0600720c */ /* 0x000fda0003f05270 */
[----:B------:R-:W-:Y:S05]  /*0c20*/  @!P0 BRA `(.L_x_3) ;  /* 0x0000000000688947 */ /* 0x000fea0003800000 */
[----:B------:R-:W-:Y:S01]  /*0c30*/  VIADD R5, R5, -UR5 ;  /* 0x8000000505057c36 */ /* 0x000fe20008000000 */
[----:B------:R-:W4:Y:S01]  /*0c40*/  LDCU UR7, c[0x0][0x388] ;  /* 0x00007100ff0777ac */ /* 0x000f220008000800 */
[----:B------:R-:W-:Y:S02]  /*0c50*/  IMAD.MOV R6, RZ, RZ, -R6 ;  /* 0x000000ffff067224 */ /* 0x000fe400078e0a06 */
[----:B012---:R-:W-:-:S07]  /*0c60*/  IMAD.MOV.U32 R12, RZ, RZ, 0x1 ;  /* 0x00000001ff0c7424 */ /* 0x007fce00078e00ff */
.L_x_16:
[----:B------:R-:W-:Y:S01]  /*0c70*/  SHF.L.U32 R7, R12, R5, RZ ;  /* 0x000000050c077219 */ /* 0x000fe200000006ff */
[----:B------:R-:W-:Y:S03]  /*0c80*/  BSSY.RECONVERGENT B0, `(.L_x_14) ;  /* 0x000000e000007945 */ /* 0x000fe60003800200 */
[----:B------:R-:W-:-:S13]  /*0c90*/  ISETP.GE.AND P0, PT, R0, R7, PT ;  /* 0x000000070000720c */ /* 0x000fda0003f06270 */
[----:B0-----:R-:W-:Y:S05]  /*0ca0*/  @P0 BRA `(.L_x_15) ;  /* 0x00000000002c0947 */ /* 0x001fea0003800000 */
[----:B------:R-:W-:Y:S02]  /*0cb0*/  UIADD3 UR6, UPT, UPT, UR5, -0x1, URZ ;  /* 0xffffffff05067890 */ /* 0x000fe4000fffe0ff */
[----:B------:R-:W-:-:S04]  /*0cc0*/  SHF.L.U32 R8, R0, UR5, RZ ;  /* 0x0000000500087c19 */ /* 0x000fc800080006ff */
[----:B------:R-:W-:-:S04]  /*0cd0*/  SHF.L.U32 R7, R12, UR6, RZ ;  /* 0x000000060c077c19 */ /* 0x000fc800080006ff */
[----:B------:R-:W-:-:S04]  /*0ce0*/  LOP3.LUT R7, R7, R8, RZ, 0xfc, !PT ;  /* 0x0000000807077212 */ /* 0x000fc800078efcff */
[----:B----4-:R-:W-:-:S13]  /*0cf0*/  ISETP.GE.AND P0, PT, R7, UR7, PT ;  /* 0x0000000707007c0c */ /* 0x010fda000bf06270 */
[----:B------:R-:W-:Y:S02]  /*0d00*/  @!P0 LEA R7, R7, UR4, 0x2 ;  /* 0x0000000407078c11 */ /* 0x000fe4000f8e10ff */
[----:B------:R-:W-:-:S04]  /*0d10*/  @!P0 LEA R8, R8, UR4, 0x2 ;  /* 0x0000000408088c11 */ /* 0x000fc8000f8e10ff */
[----:B------:R-:W-:Y:S04]  /*0d20*/  @!P0 LDS R7, [R7] ;  /* 0x0000000007078984 */ /* 0x000fe80000000800 */
[----:B---3--:R-:W0:Y:S02]  /*0d30*/  @!P0 LDS R10, [R8] ;  /* 0x00000000080a8984 */ /* 0x008e240000000800 */
[----:B0-----:R-:W-:-:S05]  /*0d40*/  @!P0 IMAD.IADD R9, R7, 0x1, R10 ;  /* 0x0000000107098824 */ /* 0x001fca00078e020a */
[----:B------:R0:W-:Y:S02]  /*0d50*/  @!P0 STS [R8], R9 ;  /* 0x0000000908008388 */ /* 0x0001e40000000800 */
.L_x_15:
[----:B----4-:R-:W-:Y:S05]  /*0d60*/  BSYNC.RECONVERGENT B0 ;  /* 0x0000000000007941 */ /* 0x010fea0003800200 */
.L_x_14:
[----:B------:R-:W-:Y:S01]  /*0d70*/  VIADD R6, R6, 0x1 ;  /* 0x0000000106067836 */ /* 0x000fe20000000000 */
[----:B------:R-:W-:Y:S01]  /*0d80*/  BAR.SYNC.DEFER_BLOCKING 0x0 ;  /* 0x0000000000007b1d */ /* 0x000fe20000010000 */
[----:B------:R-:W-:Y:S01]  /*0d90*/  UIADD3 UR5, UPT, UPT, UR5, 0x1, URZ ;  /* 0x0000000105057890 */ /* 0x000fe2000fffe0ff */
[----:B------:R-:W-:Y:S02]  /*0da0*/  VIADD R5, R5, 0xffffffff ;  /* 0xffffffff05057836 */ /* 0x000fe40000000000 */
[----:B------:R-:W-:-:S13]  /*0db0*/  ISETP.NE.AND P0, PT, R6, RZ, PT ;  /* 0x000000ff0600720c */ /* 0x000fda0003f05270 */
[----:B------:R-:W-:Y:S05]  /*0dc0*/  @P0 BRA `(.L_x_16) ;  /* 0xfffffffc00a80947 */ /* 0x000fea000383ffff */
.L_x_3:
[----:B------:R-:W4:Y:S02]  /*0dd0*/  LDCU UR6, c[0x0][0x388] ;  /* 0x00007100ff0677ac */ /* 0x000f240008000800 */
[----:B----4-:R-:W-:-:S13]  /*0de0*/  ISETP.GE.AND P0, PT, R0, UR6, PT ;  /* 0x0000000600007c0c */ /* 0x010fda000bf06270 */
[----:B------:R-:W-:Y:S05]  /*0df0*/  @P0 EXIT ;  /* 0x000000000000094d */ /* 0x000fea0003800000 */
[----:B------:R-:W4:Y:S04]  /*0e00*/  LDS R5, [R4] ;  /* 0x0000000004057984 */ /* 0x000f280000000800 */
[----:B----4-:R-:W-:Y:S01]  /*0e10*/  STG.E desc[UR8][R2.64], R5 ;  /* 0x0000000502007986 */ /* 0x010fe2000c101908 */
[----:B------:R-:W-:Y:S05]  /*0e20*/  EXIT ;  /* 0x000000000000794d */ /* 0x000fea0003800000 */
.L_x_17:
        /* <DEDUP_REMOVED lines=13> */
.L_x_19:


//--------------------- .nv.shared.reserved.0     --------------------------
	.section	.nv.shared.reserved.0,"aw",@nobits
	.weak		__nv_reservedSMEM_offset_0_alias
	.size		__nv_reservedSMEM_offset_0_alias, 0, 64
	.other		__nv_reservedSMEM_offset_0_alias,@"STO_CUDA_RESERVED_SHARED STV_DEFAULT"
__nv_reservedSMEM_offset_0_alias:
	.zero		0
	.zero		64


//--------------------- .nv.shared._Z16kernel_hypercubePii --------------------------
	.section	.nv.shared._Z16kernel_hypercubePii,"aw",@nobits
	.sectionflags	@""
	.align	4
.nv.shared._Z16kernel_hypercubePii:
	.zero		5120


//--------------------- .nv.constant0._Z23kernel_hypercube_uneDimPiiii --------------------------
	.section	.nv.constant0._Z23kernel_hypercube_uneDimPiiii,"a",@progbits
	.sectionflags	@""
	.align	4
.nv.constant0._Z23kernel_hypercube_uneDimPiiii:
	.zero		916


//--------------------- .nv.constant0._Z16kernel_hypercubePii --------------------------
	.section	.nv.constant0._Z16kernel_hypercubePii,"a",@progbits
	.sectionflags	@""
	.align	4
.nv.constant0._Z16kernel_hypercubePii:
	.zero		908


//--------------------- SYMBOLS --------------------------

	.type		.nv.reservedSmem.offset0,@object
	.size		.nv.reservedSmem.offset0,0x4
	.type		.nv.reservedSmem.cap,@object
	.size		.nv.reservedSmem.cap,0x4
